//
// Generated by NVIDIA NVVM Compiler
//
// Compiler Build ID: CL-36424714
// Cuda compilation tools, release 13.0, V13.0.88
// Based on NVVM 20.0.0
//

.version 9.0
.target sm_100
.address_size 64

	// .globl	_Z8zeroCopyPKfS0_Pf

.visible .entry _Z8zeroCopyPKfS0_Pf(
	.param .u64 .ptr .align 1 _Z8zeroCopyPKfS0_Pf_param_0,
	.param .u64 .ptr .align 1 _Z8zeroCopyPKfS0_Pf_param_1,
	.param .u64 .ptr .align 1 _Z8zeroCopyPKfS0_Pf_param_2
)
{
	.reg .b32 	%r<5>;
	.reg .b32 	%f<4>;
	.reg .b64 	%rd<11>;

	ld.param.u64 	%rd1, [_Z8zeroCopyPKfS0_Pf_param_0];
	ld.param.u64 	%rd2, [_Z8zeroCopyPKfS0_Pf_param_1];
	ld.param.u64 	%rd3, [_Z8zeroCopyPKfS0_Pf_param_2];
	cvta.to.global.u64 	%rd4, %rd3;
	cvta.to.global.u64 	%rd5, %rd2;
	cvta.to.global.u64 	%rd6, %rd1;
	mov.u32 	%r1, %ntid.x;
	mov.u32 	%r2, %ctaid.x;
	mov.u32 	%r3, %tid.x;
	mad.lo.s32 	%r4, %r1, %r2, %r3;
	mul.wide.s32 	%rd7, %r4, 4;
	add.s64 	%rd8, %rd6, %rd7;
	ld.global.f32 	%f1, [%rd8];
	add.s64 	%rd9, %rd5, %rd7;
	ld.global.f32 	%f2, [%rd9];
	add.f32 	%f3, %f1, %f2;
	add.s64 	%rd10, %rd4, %rd7;
	st.global.f32 	[%rd10], %f3;
	ret;

}


// ===== COMPILED SASS (sm_100) =====

	.target	sm_100

	.elftype	@"ET_EXEC"


//--------------------- .note.nv.tkinfo           --------------------------
	.section	.note.nv.tkinfo,"",@"SHT_NOTE"
	.sectionflags	@"SHF_NOTE_NV_TKINFO"
	.tkinfo
        /*0018*/ 	.word	0x00000002
        /*0030*/ 	.string	""
        /*0030*/ 	.string	"ptxas"
        /*0030*/ 	.string	"Cuda compilation tools, release 13.0, V13.0.88"
        /*0030*/ 	.string	"Build cuda_13.0.r13.0/compiler.36424714_0"
        /*0030*/ 	.string	"-arch sm_100 -m 64 "



//--------------------- .note.nv.cuinfo           --------------------------
	.section	.note.nv.cuinfo,"",@"SHT_NOTE"
	.sectionflags	@"SHF_NOTE_NV_CUINFO"
        /*0018*/ 	.short	0x0002
        /*001a*/ 	.short	0x0064
        /*001c*/ 	.short	0x0082
	.zero		2


//--------------------- .nv.info                  --------------------------
	.section	.nv.info,"",@"SHT_CUDA_INFO"
	.align	4


	//----- nvinfo : EIATTR_REGCOUNT
	.align		4
        /*0000*/ 	.byte	0x04, 0x2f
        /*0002*/ 	.short	(.L_1 - .L_0)
	.align		4
.L_0:
        /*0004*/ 	.word	index@(_Z8zeroCopyPKfS0_Pf)
        /*0008*/ 	.word	0x0000000c


	//----- nvinfo : EIATTR_FRAME_SIZE
	.align		4
.L_1:
        /*000c*/ 	.byte	0x04, 0x11
        /*000e*/ 	.short	(.L_3 - .L_2)
	.align		4
.L_2:
        /*0010*/ 	.word	index@(_Z8zeroCopyPKfS0_Pf)
        /*0014*/ 	.word	0x00000000


	//----- nvinfo : EIATTR_MIN_STACK_SIZE
	.align		4
.L_3:
        /*0018*/ 	.byte	0x04, 0x12
        /*001a*/ 	.short	(.L_5 - .L_4)
	.align		4
.L_4:
        /*001c*/ 	.word	index@(_Z8zeroCopyPKfS0_Pf)
        /*0020*/ 	.word	0x00000000
.L_5:


//--------------------- .nv.compat                --------------------------
	.section	.nv.compat,"",@"SHT_CUDA_COMPAT_INFO"
	.align	4
        /*0000*/ 	.byte	0x02, 0x09, 0x00, 0x00, 0x02, 0x02, 0x01, 0x00, 0x02, 0x05, 0x05, 0x00, 0x03, 0x07, 0x01, 0x01
        /*0010*/ 	.byte	0x02, 0x03, 0x00, 0x00, 0x02, 0x06, 0x01, 0x00, 0x04, 0x0b, 0x08, 0x00, 0x09, 0x00, 0x00, 0x00
        /*0020*/ 	.byte	0x00, 0x00, 0x00, 0x00


//--------------------- .nv.info._Z8zeroCopyPKfS0_Pf --------------------------
	.section	.nv.info._Z8zeroCopyPKfS0_Pf,"",@"SHT_CUDA_INFO"
	.sectionflags	@""
	.align	4


	//----- nvinfo : EIATTR_CUDA_API_VERSION
	.align		4
        /*0000*/ 	.byte	0x04, 0x37
        /*0002*/ 	.short	(.L_7 - .L_6)
.L_6:
        /*0004*/ 	.word	0x00000082


	//----- nvinfo : EIATTR_KPARAM_INFO
	.align		4
.L_7:
        /*0008*/ 	.byte	0x04, 0x17
        /*000a*/ 	.short	(.L_9 - .L_8)
.L_8:
        /*000c*/ 	.word	0x00000000
        /*0010*/ 	.short	0x0002
        /*0012*/ 	.short	0x0010
        /*0014*/ 	.byte	0x00, 0xf5, 0x21, 0x00


	//----- nvinfo : EIATTR_KPARAM_INFO
	.align		4
.L_9:
        /*0018*/ 	.byte	0x04, 0x17
        /*001a*/ 	.short	(.L_11 - .L_10)
.L_10:
        /*001c*/ 	.word	0x00000000
        /*0020*/ 	.short	0x0001
        /*0022*/ 	.short	0x0008
        /*0024*/ 	.byte	0x00, 0xf5, 0x21, 0x00


	//----- nvinfo : EIATTR_KPARAM_INFO
	.align		4
.L_11:
        /*0028*/ 	.byte	0x04, 0x17
        /*002a*/ 	.short	(.L_13 - .L_12)
.L_12:
        /*002c*/ 	.word	0x00000000
        /*0030*/ 	.short	0x0000
        /*0032*/ 	.short	0x0000
        /*0034*/ 	.byte	0x00, 0xf5, 0x21, 0x00


	//----- nvinfo : EIATTR_SPARSE_MMA_MASK
	.align		4
.L_13:
        /*0038*/ 	.byte	0x03, 0x50
        /*003a*/ 	.short	0x0000


	//----- nvinfo : EIATTR_MAXREG_COUNT
	.align		4
        /*003c*/ 	.byte	0x03, 0x1b
        /*003e*/ 	.short	0x00ff


	//----- nvinfo : EIATTR_MERCURY_ISA_VERSION
	.align		4
        /*0040*/ 	.byte	0x03, 0x5f
        /*0042*/ 	.short	0x0101


	//----- nvinfo : EIATTR_VRC_CTA_INIT_COUNT
	.align		4
        /*0044*/ 	.byte	0x02, 0x4a
	.zero		1
	.zero		1


	//----- nvinfo : EIATTR_EXIT_INSTR_OFFSETS
	.align		4
        /*0048*/ 	.byte	0x04, 0x1c
        /*004a*/ 	.short	(.L_15 - .L_14)


	//   ....[0]....
.L_14:
        /*004c*/ 	.word	0x00000100


	//----- nvinfo : EIATTR_CBANK_PARAM_SIZE
	.align		4
.L_15:
        /*0050*/ 	.byte	0x03, 0x19
        /*0052*/ 	.short	0x0018


	//----- nvinfo : EIATTR_PARAM_CBANK
	.align		4
        /*0054*/ 	.byte	0x04, 0x0a
        /*0056*/ 	.short	(.L_17 - .L_16)
	.align		4
.L_16:
        /*0058*/ 	.word	index@(.nv.constant0._Z8zeroCopyPKfS0_Pf)
        /*005c*/ 	.short	0x0380
        /*005e*/ 	.short	0x0018


	//----- nvinfo : EIATTR_SW_WAR
	.align		4
.L_17:
        /*0060*/ 	.byte	0x04, 0x36
        /*0062*/ 	.short	(.L_19 - .L_18)
.L_18:
        /*0064*/ 	.word	0x00000008
.L_19:


//--------------------- .nv.callgraph             --------------------------
	.section	.nv.callgraph,"",@"SHT_CUDA_CALLGRAPH"
	.align	4
	.sectionentsize	8
	.align		4
        /*0000*/ 	.word	0x00000000
	.align		4
        /*0004*/ 	.word	0xffffffff
	.align		4
        /*0008*/ 	.word	0x00000000
	.align		4
        /*000c*/ 	.word	0xfffffffe
	.align		4
        /*0010*/ 	.word	0x00000000
	.align		4
        /*0014*/ 	.word	0xfffffffd
	.align		4
        /*0018*/ 	.word	0x00000000
	.align		4
        /*001c*/ 	.word	0xfffffffc


//--------------------- .text._Z8zeroCopyPKfS0_Pf --------------------------
	.section	.text._Z8zeroCopyPKfS0_Pf,"ax",@progbits
	.align	128
        .global         _Z8zeroCopyPKfS0_Pf
        .type           _Z8zeroCopyPKfS0_Pf,@function
        .size           _Z8zeroCopyPKfS0_Pf,(.L_x_1 - _Z8zeroCopyPKfS0_Pf)
        .other          _Z8zeroCopyPKfS0_Pf,@"STO_CUDA_ENTRY STV_DEFAULT"
_Z8zeroCopyPKfS0_Pf:
.text._Z8zeroCopyPKfS0_Pf:
[----:B------:R-:W-:Y:S01]  /*0000*/  LDC R1, c[0x0][0x37c] ;  /* 0x0000df00ff017b82 */ /* 0x000fe20000000800 */
[----:B------:R-:W0:Y:S07]  /*0010*/  S2R R9, SR_CTAID.X ;  /* 0x0000000000097919 */ /* 0x000e2e0000002500 */
[----:B------:R-:W1:Y:S01]  /*0020*/  LDC.64 R2, c[0x0][0x380] ;  /* 0x0000e000ff027b82 */ /* 0x000e620000000a00 */
[----:B------:R-:W0:Y:S01]  /*0030*/  LDCU UR6, c[0x0][0x360] ;  /* 0x00006c00ff0677ac */ /* 0x000e220008000800 */
[----:B------:R-:W0:Y:S01]  /*0040*/  S2R R0, SR_TID.X ;  /* 0x0000000000007919 */ /* 0x000e220000002100 */
[----:B------:R-:W2:Y:S05]  /*0050*/  LDCU.64 UR4, c[0x0][0x358] ;  /* 0x00006b00ff0477ac */ /* 0x000eaa0008000a00 */
[----:B------:R-:W3:Y:S08]  /*0060*/  LDC.64 R4, c[0x0][0x388] ;  /* 0x0000e200ff047b82 */ /* 0x000ef00000000a00 */
[----:B------:R-:W4:Y:S01]  /*0070*/  LDC.64 R6, c[0x0][0x390] ;  /* 0x0000e400ff067b82 */ /* 0x000f220000000a00 */
[----:B0-----:R-:W-:-:S04]  /*0080*/  IMAD R9, R9, UR6, R0 ;  /* 0x0000000609097c24 */ /* 0x001fc8000f8e0200 */
[----:B-1----:R-:W-:-:S04]  /*0090*/  IMAD.WIDE R2, R9, 0x4, R2 ;  /* 0x0000000409027825 */ /* 0x002fc800078e0202 */
[C---:B---3--:R-:W-:Y:S02]  /*00a0*/  IMAD.WIDE R4, R9.reuse, 0x4, R4 ;  /* 0x0000000409047825 */ /* 0x048fe400078e0204 */
[----:B--2---:R-:W2:Y:S04]  /*00b0*/  LDG.E R2, desc[UR4][R2.64] ;  /* 0x0000000402027981 */ /* 0x004ea8000c1e1900 */
[----:B------:R-:W2:Y:S01]  /*00c0*/  LDG.E R5, desc[UR4][R4.64] ;  /* 0x0000000404057981 */ /* 0x000ea2000c1e1900 */
[----:B----4-:R-:W-:-:S04]  /*00d0*/  IMAD.WIDE R6, R9, 0x4, R6 ;  /* 0x0000000409067825 */ /* 0x010fc800078e0206 */
[----:B--2---:R-:W-:-:S05]  /*00e0*/  FADD R9, R2, R5 ;  /* 0x0000000502097221 */ /* 0x004fca0000000000 */
[----:B------:R-:W-:Y:S01]  /*00f0*/  STG.E desc[UR4][R6.64], R9 ;  /* 0x0000000906007986 */ /* 0x000fe2000c101904 */
[----:B------:R-:W-:Y:S05]  /*0100*/  EXIT ;  /* 0x000000000000794d */ /* 0x000fea0003800000 */
.L_x_0:
[----:B------:R-:W-:-:S00]  /*0110*/  BRA `(.L_x_0) ;  /* 0xfffffffc00fc7947 */ /* 0x000fc0000383ffff */
[----:B------:R-:W-:-:S00]  /*0120*/  NOP ;  /* 0x0000000000007918 */ /* 0x000fc00000000000 */
        /* <DEDUP_REMOVED lines=13> */
.L_x_1:


//--------------------- .nv.shared.reserved.0     --------------------------
	.section	.nv.shared.reserved.0,"aw",@nobits
	.weak		__nv_reservedSMEM_offset_0_alias
	.size		__nv_reservedSMEM_offset_0_alias, 0, 64
	.other		__nv_reservedSMEM_offset_0_alias,@"STO_CUDA_RESERVED_SHARED STV_DEFAULT"
__nv_reservedSMEM_offset_0_alias:
	.zero		0
	.zero		64


//--------------------- .nv.constant0._Z8zeroCopyPKfS0_Pf --------------------------
	.section	.nv.constant0._Z8zeroCopyPKfS0_Pf,"a",@progbits
	.sectionflags	@""
	.align	4
.nv.constant0._Z8zeroCopyPKfS0_Pf:
	.zero		920


//--------------------- SYMBOLS --------------------------

	.type		.nv.reservedSmem.offset0,@object
	.size		.nv.reservedSmem.offset0,0x4
